	.headerflags	@"EF_CUDA_TEXMODE_UNIFIED EF_CUDA_64BIT_ADDRESS EF_CUDA_ACCELERATORS EF_CUDA_SM90 EF_CUDA_VIRTUAL_SM(EF_CUDA_SM90)"
	.elftype	@"ET_EXEC"


//--------------------- .nv.info                  --------------------------
	.section	.nv.info,"",@"SHT_CUDA_INFO"
	.align	4


	//----- nvinfo : EIATTR_REGCOUNT
	.align		4
        /*0000*/ 	.byte	0x04, 0x2f
        /*0002*/ 	.short	(.L_2 - .L_1)
	.align		4
.L_1:
        /*0004*/ 	.word	index@(triton_poi_fused_gelu_4)
        /*0008*/ 	.word	0x0000000d


	//----- nvinfo : EIATTR_MIN_STACK_SIZE
	.align		4
.L_2:
        /*000c*/ 	.byte	0x04, 0x12
        /*000e*/ 	.short	(.L_4 - .L_3)
	.align		4
.L_3:
        /*0010*/ 	.word	index@(triton_poi_fused_gelu_4)
        /*0014*/ 	.word	0x00000000


	//----- nvinfo : EIATTR_FRAME_SIZE
	.align		4
.L_4:
        /*0018*/ 	.byte	0x04, 0x11
        /*001a*/ 	.short	(.L_6 - .L_5)
	.align		4
.L_5:
        /*001c*/ 	.word	index@(triton_poi_fused_gelu_4)
        /*0020*/ 	.word	0x00000000


	//----- nvinfo : EIATTR_MIN_STACK_SIZE
	.align		4
.L_6:
        /*0024*/ 	.byte	0x04, 0x12
        /*0026*/ 	.short	(.L_8 - .L_7)
	.align		4
.L_7:
        /*0028*/ 	.word	index@(triton_poi_fused_gelu_4)
        /*002c*/ 	.word	0x00000000
.L_8:


//--------------------- .nv.info.triton_poi_fused_gelu_4 --------------------------
	.section	.nv.info.triton_poi_fused_gelu_4,"",@"SHT_CUDA_INFO"
	.sectionflags	@""
	.align	4


	//----- nvinfo : EIATTR_CUDA_API_VERSION
	.align		4
        /*0000*/ 	.byte	0x04, 0x37
        /*0002*/ 	.short	(.L_10 - .L_9)
.L_9:
        /*0004*/ 	.word	0x0000007c


	//----- nvinfo : EIATTR_KPARAM_INFO
	.align		4
.L_10:
        /*0008*/ 	.byte	0x04, 0x17
        /*000a*/ 	.short	(.L_12 - .L_11)
.L_11:
        /*000c*/ 	.word	0x00000000
        /*0010*/ 	.short	0x0002
        /*0012*/ 	.short	0x0010
        /*0014*/ 	.byte	0x00, 0xf0, 0x11, 0x00


	//----- nvinfo : EIATTR_KPARAM_INFO
	.align		4
.L_12:
        /*0018*/ 	.byte	0x04, 0x17
        /*001a*/ 	.short	(.L_14 - .L_13)
.L_13:
        /*001c*/ 	.word	0x00000000
        /*0020*/ 	.short	0x0001
        /*0022*/ 	.short	0x0008
        /*0024*/ 	.byte	0x00, 0xf4, 0x21, 0x00


	//----- nvinfo : EIATTR_KPARAM_INFO
	.align		4
.L_14:
        /*0028*/ 	.byte	0x04, 0x17
        /*002a*/ 	.short	(.L_16 - .L_15)
.L_15:
        /*002c*/ 	.word	0x00000000
        /*0030*/ 	.short	0x0000
        /*0032*/ 	.short	0x0000
        /*0034*/ 	.byte	0x00, 0xf4, 0x21, 0x00


	//----- nvinfo : EIATTR_SPARSE_MMA_MASK
	.align		4
.L_16:
        /*0038*/ 	.byte	0x03, 0x50
        /*003a*/ 	.short	0x0000


	//----- nvinfo : EIATTR_MAXREG_COUNT
	.align		4
        /*003c*/ 	.byte	0x03, 0x1b
        /*003e*/ 	.short	0x00ff


	//----- nvinfo : EIATTR_EXIT_INSTR_OFFSETS
	.align		4
        /*0040*/ 	.byte	0x04, 0x1c
        /*0042*/ 	.short	(.L_18 - .L_17)


	//   ....[0]....
.L_17:
        /*0044*/ 	.word	0x000002f0


	//   ....[1]....
        /*0048*/ 	.word	0x00000310


	//----- nvinfo : EIATTR_REQNTID
	.align		4
.L_18:
        /*004c*/ 	.byte	0x04, 0x10
        /*004e*/ 	.short	(.L_20 - .L_19)
.L_19:
        /*0050*/ 	.word	0x00000020
        /*0054*/ 	.word	0x00000001
        /*0058*/ 	.word	0x00000001


	//----- nvinfo : EIATTR_CBANK_PARAM_SIZE
	.align		4
.L_20:
        /*005c*/ 	.byte	0x03, 0x19
        /*005e*/ 	.short	0x0014


	//----- nvinfo : EIATTR_PARAM_CBANK
	.align		4
        /*0060*/ 	.byte	0x04, 0x0a
        /*0062*/ 	.short	(.L_22 - .L_21)
	.align		4
.L_21:
        /*0064*/ 	.word	index@(.nv.constant0.triton_poi_fused_gelu_4)
        /*0068*/ 	.short	0x0210
        /*006a*/ 	.short	0x0014


	//----- nvinfo : EIATTR_SW_WAR
	.align		4
.L_22:
        /*006c*/ 	.byte	0x04, 0x36
        /*006e*/ 	.short	(.L_24 - .L_23)
.L_23:
        /*0070*/ 	.word	0x00000008
.L_24:


//--------------------- .nv.callgraph             --------------------------
	.section	.nv.callgraph,"",@"SHT_CUDA_CALLGRAPH"
	.align	4
	.sectionentsize	8
	.align		4
        /*0000*/ 	.word	0x00000000
	.align		4
        /*0004*/ 	.word	0xffffffff
	.align		4
        /*0008*/ 	.word	0x00000000
	.align		4
        /*000c*/ 	.word	0xfffffffe
	.align		4
        /*0010*/ 	.word	0x00000000
	.align		4
        /*0014*/ 	.word	0xfffffffd
	.align		4
        /*0018*/ 	.word	0x00000000
	.align		4
        /*001c*/ 	.word	0xfffffffc


//--------------------- .nv.constant4             --------------------------
	.section	.nv.constant4,"a",@progbits
	.align	8
	.align		8
.nv.constant4:
        /*0000*/ 	.dword	_$_str


//--------------------- .text.triton_poi_fused_gelu_4 --------------------------
	.section	.text.triton_poi_fused_gelu_4,"ax",@progbits
	.align	128
        .global         triton_poi_fused_gelu_4
        .type           triton_poi_fused_gelu_4,@function
        .size           triton_poi_fused_gelu_4,(.L_x_1 - triton_poi_fused_gelu_4)
        .other          triton_poi_fused_gelu_4,@"STO_CUDA_ENTRY STV_DEFAULT"
triton_poi_fused_gelu_4:
.text.triton_poi_fused_gelu_4:
[----:B------:R-:W0:Y:S02]  /*0000*/  LDC R1, c[0x0][0x28] ;  /* 0x00000a00ff017b82 */ /* 0x000e240000000800 */
[----:B------:R-:W1:Y:S01]  /*0010*/  S2R R0, SR_TID.X ;  /* 0x0000000000007919 */ /* 0x000e620000002100 */
[----:B------:R-:W2:Y:S01]  /*0020*/  LDC.64 R2, c[0x0][0x210] ;  /* 0x00008400ff027b82 */ /* 0x000ea20000000a00 */
[----:B------:R-:W-:Y:S01]  /*0030*/  ULDC.64 UR4, c[0x0][0x208] ;  /* 0x0000820000047ab9 */ /* 0x000fe20000000a00 */
[----:B------:R-:W3:Y:S01]  /*0040*/  S2R R5, SR_CTAID.X ;  /* 0x0000000000057919 */ /* 0x000ee20000002500 */
[----:B------:R-:W-:Y:S01]  /*0050*/  HFMA2.MMA R6, -RZ, RZ, 0.958984375, -6.1690807342529296875e-05 ;  /* 0x3bac840bff067435 */ /* 0x000fe200000001ff */
[----:B------:R-:W-:Y:S01]  /*0060*/  MOV R4, 0x3789ca3c ;  /* 0x3789ca3c00047802 */ /* 0x000fe20000000f00 */
[----:B------:R-:W-:Y:S01]  /*0070*/  IMAD.MOV.U32 R7, RZ, RZ, -0x460a9f47 ;  /* 0xb9f560b9ff077424 */ /* 0x000fe200078e00ff */
[----:B------:R-:W-:Y:S01]  /*0080*/  HFMA2.MMA R8, -RZ, RZ, -1.26171875, -2.110004425048828125e-05 ;  /* 0xbd0c8162ff087435 */ /* 0x000fe200000001ff */
[----:B------:R-:W-:Y:S01]  /*0090*/  ULDC.64 UR6, c[0x0][0x218] ;  /* 0x0000860000067ab9 */ /* 0x000fe20000000a00 */
[----:B-1----:R-:W-:-:S04]  /*00a0*/  LOP3.LUT R0, R0, 0x1f, RZ, 0xc0, !PT ;  /* 0x0000001f00007812 */ /* 0x002fc800078ec0ff */
[----:B---3--:R-:W-:Y:S01]  /*00b0*/  LEA R5, R5, R0, 0x5 ;  /* 0x0000000005057211 */ /* 0x008fe200078e28ff */
[----:B------:R-:W-:-:S03]  /*00c0*/  HFMA2.MMA R0, -RZ, RZ, 0, 0 ;  /* 0x00000000ff007435 */ /* 0x000fc600000001ff */
[C---:B------:R-:W-:Y:S01]  /*00d0*/  ISETP.GE.AND P0, PT, R5.reuse, 0x20, PT ;  /* 0x000000200500780c */ /* 0x040fe20003f06270 */
[----:B--2---:R-:W-:-:S12]  /*00e0*/  IMAD.WIDE R2, R5, 0x4, R2 ;  /* 0x0000000405027825 */ /* 0x004fd800078e0202 */
[----:B------:R1:W2:Y:S02]  /*00f0*/  @!P0 LDG.E R0, desc[UR4][R2.64] ;  /* 0x0000000402008981 */ /* 0x0002a4000c1e1900 */
[----:B-1----:R-:W-:Y:S01]  /*0100*/  HFMA2.MMA R3, -RZ, RZ, 1.853515625, -0.00091457366943359375 ;  /* 0x3f6a937eff037435 */ /* 0x002fe200000001ff */
[----:B------:R-:W-:Y:S02]  /*0110*/  IMAD.MOV.U32 R2, RZ, RZ, 0x3e1cf906 ;  /* 0x3e1cf906ff027424 */ /* 0x000fe400078e00ff */
[C---:B--2---:R-:W-:Y:S01]  /*0120*/  FMUL R10, R0.reuse, 0.70710676908493041992 ;  /* 0x3f3504f3000a7820 */ /* 0x044fe20000400000 */
[----:B------:R-:W-:-:S03]  /*0130*/  FMUL R0, R0, 0.5 ;  /* 0x3f00000000007820 */ /* 0x000fc60000400000 */
[----:B------:R-:W-:-:S05]  /*0140*/  FADD.FTZ R9, |R10|, -RZ ;  /* 0x800000ff0a097221 */ /* 0x000fca0000010200 */
[----:B------:R-:W-:-:S13]  /*0150*/  FSETP.GE.AND P1, PT, R9, 1.0029599666595458984, PT ;  /* 0x3f8060fe0900780b */ /* 0x000fda0003f26000 */
[----:B------:R-:W-:Y:S01]  /*0160*/  @!P1 MOV R4, 0x38b1e96a ;  /* 0x38b1e96a00049802 */ /* 0x000fe20000000f00 */
[----:B------:R-:W-:Y:S02]  /*0170*/  @!P1 IMAD.MOV.U32 R7, RZ, RZ, -0x45a8b2e0 ;  /* 0xba574d20ff079424 */ /* 0x000fe400078e00ff */
[----:B------:R-:W-:Y:S01]  /*0180*/  @!P1 FMUL R9, R10, R10 ;  /* 0x0000000a0a099220 */ /* 0x000fe20000400000 */
[----:B------:R-:W-:Y:S01]  /*0190*/  @!P1 MOV R6, 0x3baad5ea ;  /* 0x3baad5ea00069802 */ /* 0x000fe20000000f00 */
[----:B------:R-:W-:Y:S01]  /*01a0*/  @!P1 IMAD.MOV.U32 R2, RZ, RZ, 0x3de718af ;  /* 0x3de718afff029424 */ /* 0x000fe200078e00ff */
[----:B------:R-:W-:Y:S01]  /*01b0*/  @!P1 MOV R8, 0xbcdc1be7 ;  /* 0xbcdc1be700089802 */ /* 0x000fe20000000f00 */
[----:B------:R-:W-:Y:S01]  /*01c0*/  FFMA.FTZ R7, R9, R4, R7 ;  /* 0x0000000409077223 */ /* 0x000fe20000010007 */
[----:B------:R-:W-:Y:S02]  /*01d0*/  @!P1 MOV R3, 0xbec093ac ;  /* 0xbec093ac00039802 */ /* 0x000fe40000000f00 */
[----:B------:R-:W-:Y:S01]  /*01e0*/  MOV R4, 0x3f20d842 ;  /* 0x3f20d84200047802 */ /* 0x000fe20000000f00 */
[----:B------:R-:W-:Y:S01]  /*01f0*/  FFMA.FTZ R7, R7, R9, R6 ;  /* 0x0000000907077223 */ /* 0x000fe20000010006 */
[----:B------:R-:W-:-:S02]  /*0200*/  @!P1 MOV R4, 0x3e0375d3 ;  /* 0x3e0375d300049802 */ /* 0x000fc40000000f00 */
[----:B------:R-:W-:Y:S01]  /*0210*/  SHF.R.S32.HI R6, RZ, 0x1f, R5 ;  /* 0x0000001fff067819 */ /* 0x000fe20000011405 */
[----:B------:R-:W-:-:S04]  /*0220*/  FFMA.FTZ R7, R7, R9, R8 ;  /* 0x0000000907077223 */ /* 0x000fc80000010008 */
[----:B------:R-:W-:-:S04]  /*0230*/  FFMA.FTZ R2, R7, R9, R2 ;  /* 0x0000000907027223 */ /* 0x000fc80000010002 */
[----:B------:R-:W-:Y:S01]  /*0240*/  FFMA.FTZ R3, R2, R9, R3 ;  /* 0x0000000902037223 */ /* 0x000fe20000010003 */
[----:B------:R-:W-:-:S03]  /*0250*/  FSEL R2, -R9, R10, P1 ;  /* 0x0000000a09027208 */ /* 0x000fc60000800100 */
[----:B------:R-:W-:-:S04]  /*0260*/  FFMA.FTZ R3, R3, R9, R4 ;  /* 0x0000000903037223 */ /* 0x000fc80000010004 */
[----:B------:R-:W-:-:S04]  /*0270*/  FFMA.FTZ R4, R3, R2, R2 ;  /* 0x0000000203047223 */ /* 0x000fc80000010002 */
[----:B------:R-:W1:Y:S02]  /*0280*/  @P1 MUFU.EX2 R2, R4 ;  /* 0x0000000400021308 */ /* 0x000e640000000800 */
[----:B-1----:R-:W-:-:S05]  /*0290*/  @P1 FADD R2, -R2, 1 ;  /* 0x3f80000002021421 */ /* 0x002fca0000000100 */
[----:B------:R-:W-:Y:S02]  /*02a0*/  @P1 LOP3.LUT R4, R2, 0x80000000, R10, 0xf8, !PT ;  /* 0x8000000002041812 */ /* 0x000fe400078ef80a */
[----:B------:R-:W-:-:S03]  /*02b0*/  LEA R2, P1, R5, UR6, 0x2 ;  /* 0x0000000605027c11 */ /* 0x000fc6000f8210ff */
[----:B------:R-:W-:Y:S01]  /*02c0*/  FADD R7, R4, 1 ;  /* 0x3f80000004077421 */ /* 0x000fe20000000000 */
[----:B------:R-:W-:-:S03]  /*02d0*/  LEA.HI.X R3, R5, UR7, R6, 0x2, P1 ;  /* 0x0000000705037c11 */ /* 0x000fc600088f1406 */
[----:B------:R-:W-:Y:S01]  /*02e0*/  FMUL R7, R0, R7 ;  /* 0x0000000700077220 */ /* 0x000fe20000400000 */
[----:B------:R-:W-:Y:S06]  /*02f0*/  @P0 EXIT ;  /* 0x000000000000094d */ /* 0x000fec0003800000 */
[----:B------:R-:W-:Y:S01]  /*0300*/  STG.E desc[UR4][R2.64], R7 ;  /* 0x0000000702007986 */ /* 0x000fe2000c101904 */
[----:B------:R-:W-:Y:S05]  /*0310*/  EXIT ;  /* 0x000000000000794d */ /* 0x000fea0003800000 */
.L_x_0:
[----:B------:R-:W-:-:S00]  /*0320*/  BRA `(.L_x_0) ;  /* 0xfffffffc00fc7947 */ /* 0x000fc0000383ffff */
[----:B------:R-:W-:-:S00]  /*0330*/  NOP ;  /* 0x0000000000007918 */ /* 0x000fc00000000000 */
        /* <DEDUP_REMOVED lines=12> */
.L_x_1:


//--------------------- .nv.global.init           --------------------------
	.section	.nv.global.init,"aw",@progbits
.nv.global.init:
	.type		_$_str,@object
	.size		_$_str,(.L_0 - _$_str)
_$_str:
        /*0000*/ 	.byte	0x5f, 0x5f, 0x43, 0x55, 0x44, 0x41, 0x5f, 0x46, 0x54, 0x5a, 0x00
.L_0:


//--------------------- .nv.constant0.triton_poi_fused_gelu_4 --------------------------
	.section	.nv.constant0.triton_poi_fused_gelu_4,"a",@progbits
	.sectionflags	@""
	.align	4
.nv.constant0.triton_poi_fused_gelu_4:
	.zero		548
